//
// Generated by NVIDIA NVVM Compiler
//
// Compiler Build ID: CL-36424714
// Cuda compilation tools, release 13.0, V13.0.88
// Based on NVVM 20.0.0
//

.version 9.0
.target sm_100
.address_size 64

	// .globl	_Z10binPackingPfS_fi
.extern .func  (.param .b32 func_retval0) vprintf
(
	.param .b64 vprintf_param_0,
	.param .b64 vprintf_param_1
)
;
.global .align 1 .b8 $str[64] = {69, 108, 101, 109, 101, 110, 116, 32, 37, 102, 32, 106, 101, 32, 118, 101, 99, 105, 32, 111, 100, 32, 107, 97, 112, 97, 99, 105, 116, 101, 116, 97, 32, 115, 112, 114, 101, 109, 110, 105, 107, 97, 32, 107, 111, 106, 105, 32, 106, 101, 32, 37, 102, 46, 32, 80, 82, 69, 75, 73, 68, 33, 10};

.visible .entry _Z10binPackingPfS_fi(
	.param .u64 .ptr .align 1 _Z10binPackingPfS_fi_param_0,
	.param .u64 .ptr .align 1 _Z10binPackingPfS_fi_param_1,
	.param .f32 _Z10binPackingPfS_fi_param_2,
	.param .u32 _Z10binPackingPfS_fi_param_3
)
{
	.local .align 16 .b8 	__local_depot0[16];
	.reg .b64 	%SP;
	.reg .b64 	%SPL;
	.reg .pred 	%p<6>;
	.reg .b32 	%r<13>;
	.reg .b32 	%f<13>;
	.reg .b64 	%rd<17>;
	.reg .b64 	%fd<3>;

	mov.u64 	%SPL, __local_depot0;
	cvta.local.u64 	%SP, %SPL;
	ld.param.u64 	%rd7, [_Z10binPackingPfS_fi_param_0];
	ld.param.u64 	%rd6, [_Z10binPackingPfS_fi_param_1];
	ld.param.f32 	%f4, [_Z10binPackingPfS_fi_param_2];
	ld.param.u32 	%r5, [_Z10binPackingPfS_fi_param_3];
	cvta.to.global.u64 	%rd1, %rd7;
	setp.lt.s32 	%p1, %r5, 1;
	@%p1 bra 	$L__BB0_9;
	mul.wide.u32 	%rd8, %r5, 4;
	add.s64 	%rd2, %rd1, %rd8;
	cvta.to.global.u64 	%rd3, %rd6;
	mov.b32 	%r11, 0;
$L__BB0_2:
	mul.wide.u32 	%rd9, %r11, 4;
	add.s64 	%rd4, %rd3, %rd9;
	ld.global.f32 	%f1, [%rd4];
	setp.leu.f32 	%p2, %f1, %f4;
	@%p2 bra 	$L__BB0_4;
	cvt.f64.f32 	%fd1, %f1;
	cvt.f64.f32 	%fd2, %f4;
	add.u64 	%rd13, %SP, 0;
	add.u64 	%rd14, %SPL, 0;
	st.local.v2.f64 	[%rd14], {%fd1, %fd2};
	mov.u64 	%rd15, $str;
	cvta.global.u64 	%rd16, %rd15;
	{ // callseq 0, 0
	.param .b64 param0;
	st.param.b64 	[param0], %rd16;
	.param .b64 param1;
	st.param.b64 	[param1], %rd13;
	.param .b32 retval0;
	call.uni (retval0), 
	vprintf, 
	(
	param0, 
	param1
	);
	ld.param.b32 	%r9, [retval0];
	} // callseq 0
	bra.uni 	$L__BB0_9;
$L__BB0_4:
	ld.global.f32 	%f2, [%rd1];
	setp.ge.f32 	%p3, %f2, %f1;
	@%p3 bra 	$L__BB0_10;
	mov.b32 	%r12, 0;
$L__BB0_6:
	mov.u32 	%r2, %r12;
	mul.wide.u32 	%rd10, %r2, 4;
	add.s64 	%rd5, %rd1, %rd10;
	ld.global.f32 	%f3, [%rd5];
	setp.lt.f32 	%p4, %f3, %f1;
	add.s32 	%r12, %r2, 1;
	@%p4 bra 	$L__BB0_6;
	sub.f32 	%f9, %f3, %f1;
	st.global.f32 	[%rd5], %f9;
	ld.global.f32 	%f10, [%rd4];
	add.s32 	%r8, %r2, %r5;
	mul.wide.u32 	%rd11, %r8, 4;
	add.s64 	%rd12, %rd1, %rd11;
	ld.global.f32 	%f11, [%rd12];
	add.f32 	%f12, %f10, %f11;
	st.global.f32 	[%rd12], %f12;
$L__BB0_8:
	add.s32 	%r11, %r11, 1;
	setp.ne.s32 	%p5, %r11, %r5;
	@%p5 bra 	$L__BB0_2;
$L__BB0_9:
	ret;
$L__BB0_10:
	sub.f32 	%f5, %f2, %f1;
	st.global.f32 	[%rd1], %f5;
	ld.global.f32 	%f6, [%rd4];
	ld.global.f32 	%f7, [%rd2];
	add.f32 	%f8, %f6, %f7;
	st.global.f32 	[%rd2], %f8;
	bra.uni 	$L__BB0_8;

}


// ===== COMPILED SASS (sm_100) =====

	.target	sm_100

	.elftype	@"ET_EXEC"


//--------------------- .note.nv.tkinfo           --------------------------
	.section	.note.nv.tkinfo,"",@"SHT_NOTE"
	.sectionflags	@"SHF_NOTE_NV_TKINFO"
	.tkinfo
        /*0018*/ 	.word	0x00000002
        /*0030*/ 	.string	""
        /*0030*/ 	.string	"ptxas"
        /*0030*/ 	.string	"Cuda compilation tools, release 13.0, V13.0.88"
        /*0030*/ 	.string	"Build cuda_13.0.r13.0/compiler.36424714_0"
        /*0030*/ 	.string	"-arch sm_100 -m 64 "



//--------------------- .note.nv.cuinfo           --------------------------
	.section	.note.nv.cuinfo,"",@"SHT_NOTE"
	.sectionflags	@"SHF_NOTE_NV_CUINFO"
        /*0018*/ 	.short	0x0002
        /*001a*/ 	.short	0x0064
        /*001c*/ 	.short	0x0082
	.zero		2


//--------------------- .nv.info                  --------------------------
	.section	.nv.info,"",@"SHT_CUDA_INFO"
	.align	4


	//----- nvinfo : EIATTR_REGCOUNT
	.align		4
        /*0000*/ 	.byte	0x04, 0x2f
        /*0002*/ 	.short	(.L_2 - .L_1)
	.align		4
.L_1:
        /*0004*/ 	.word	index@(_Z10binPackingPfS_fi)
        /*0008*/ 	.word	0x00000018


	//----- nvinfo : EIATTR_FRAME_SIZE
	.align		4
.L_2:
        /*000c*/ 	.byte	0x04, 0x11
        /*000e*/ 	.short	(.L_4 - .L_3)
	.align		4
.L_3:
        /*0010*/ 	.word	index@(_Z10binPackingPfS_fi)
        /*0014*/ 	.word	0x00000010


	//----- nvinfo : EIATTR_MIN_STACK_SIZE
	.align		4
.L_4:
        /*0018*/ 	.byte	0x04, 0x12
        /*001a*/ 	.short	(.L_6 - .L_5)
	.align		4
.L_5:
        /*001c*/ 	.word	index@(_Z10binPackingPfS_fi)
        /*0020*/ 	.word	0x00000010
.L_6:


//--------------------- .nv.compat                --------------------------
	.section	.nv.compat,"",@"SHT_CUDA_COMPAT_INFO"
	.align	4
        /*0000*/ 	.byte	0x02, 0x09, 0x00, 0x00, 0x02, 0x02, 0x01, 0x00, 0x02, 0x05, 0x05, 0x00, 0x03, 0x07, 0x01, 0x01
        /*0010*/ 	.byte	0x02, 0x03, 0x00, 0x00, 0x02, 0x06, 0x01, 0x00, 0x04, 0x0b, 0x08, 0x00, 0x09, 0x00, 0x00, 0x00
        /*0020*/ 	.byte	0x00, 0x00, 0x00, 0x00


//--------------------- .nv.info._Z10binPackingPfS_fi --------------------------
	.section	.nv.info._Z10binPackingPfS_fi,"",@"SHT_CUDA_INFO"
	.sectionflags	@""
	.align	4


	//----- nvinfo : EIATTR_CUDA_API_VERSION
	.align		4
        /*0000*/ 	.byte	0x04, 0x37
        /*0002*/ 	.short	(.L_8 - .L_7)
.L_7:
        /*0004*/ 	.word	0x00000082


	//----- nvinfo : EIATTR_KPARAM_INFO
	.align		4
.L_8:
        /*0008*/ 	.byte	0x04, 0x17
        /*000a*/ 	.short	(.L_10 - .L_9)
.L_9:
        /*000c*/ 	.word	0x00000000
        /*0010*/ 	.short	0x0003
        /*0012*/ 	.short	0x0014
        /*0014*/ 	.byte	0x00, 0xf0, 0x11, 0x00


	//----- nvinfo : EIATTR_KPARAM_INFO
	.align		4
.L_10:
        /*0018*/ 	.byte	0x04, 0x17
        /*001a*/ 	.short	(.L_12 - .L_11)
.L_11:
        /*001c*/ 	.word	0x00000000
        /*0020*/ 	.short	0x0002
        /*0022*/ 	.short	0x0010
        /*0024*/ 	.byte	0x00, 0xf0, 0x11, 0x00


	//----- nvinfo : EIATTR_KPARAM_INFO
	.align		4
.L_12:
        /*0028*/ 	.byte	0x04, 0x17
        /*002a*/ 	.short	(.L_14 - .L_13)
.L_13:
        /*002c*/ 	.word	0x00000000
        /*0030*/ 	.short	0x0001
        /*0032*/ 	.short	0x0008
        /*0034*/ 	.byte	0x00, 0xf5, 0x21, 0x00


	//----- nvinfo : EIATTR_KPARAM_INFO
	.align		4
.L_14:
        /*0038*/ 	.byte	0x04, 0x17
        /*003a*/ 	.short	(.L_16 - .L_15)
.L_15:
        /*003c*/ 	.word	0x00000000
        /*0040*/ 	.short	0x0000
        /*0042*/ 	.short	0x0000
        /*0044*/ 	.byte	0x00, 0xf5, 0x21, 0x00


	//----- nvinfo : EIATTR_SPARSE_MMA_MASK
	.align		4
.L_16:
        /*0048*/ 	.byte	0x03, 0x50
        /*004a*/ 	.short	0x0000


	//----- nvinfo : EIATTR_MAXREG_COUNT
	.align		4
        /*004c*/ 	.byte	0x03, 0x1b
        /*004e*/ 	.short	0x00ff


	//----- nvinfo : EIATTR_EXTERNS
	.align		4
        /*0050*/ 	.byte	0x04, 0x0f
        /*0052*/ 	.short	(.L_18 - .L_17)


	//   ....[0]....
	.align		4
.L_17:
        /*0054*/ 	.word	index@(vprintf)


	//----- nvinfo : EIATTR_MERCURY_ISA_VERSION
	.align		4
.L_18:
        /*0058*/ 	.byte	0x03, 0x5f
        /*005a*/ 	.short	0x0101


	//----- nvinfo : EIATTR_VRC_CTA_INIT_COUNT
	.align		4
        /*005c*/ 	.byte	0x02, 0x4a
	.zero		1
	.zero		1


	//----- nvinfo : EIATTR_SYSCALL_OFFSETS
	.align		4
        /*0060*/ 	.byte	0x04, 0x46
        /*0062*/ 	.short	(.L_20 - .L_19)


	//   ....[0]....
.L_19:
        /*0064*/ 	.word	0x000003d0


	//----- nvinfo : EIATTR_EXIT_INSTR_OFFSETS
	.align		4
.L_20:
        /*0068*/ 	.byte	0x04, 0x1c
        /*006a*/ 	.short	(.L_22 - .L_21)


	//   ....[0]....
.L_21:
        /*006c*/ 	.word	0x00000060


	//   ....[1]....
        /*0070*/ 	.word	0x00000330


	//   ....[2]....
        /*0074*/ 	.word	0x000003e0


	//----- nvinfo : EIATTR_CBANK_PARAM_SIZE
	.align		4
.L_22:
        /*0078*/ 	.byte	0x03, 0x19
        /*007a*/ 	.short	0x0018


	//----- nvinfo : EIATTR_PARAM_CBANK
	.align		4
        /*007c*/ 	.byte	0x04, 0x0a
        /*007e*/ 	.short	(.L_24 - .L_23)
	.align		4
.L_23:
        /*0080*/ 	.word	index@(.nv.constant0._Z10binPackingPfS_fi)
        /*0084*/ 	.short	0x0380
        /*0086*/ 	.short	0x0018


	//----- nvinfo : EIATTR_SW_WAR
	.align		4
.L_24:
        /*0088*/ 	.byte	0x04, 0x36
        /*008a*/ 	.short	(.L_26 - .L_25)
.L_25:
        /*008c*/ 	.word	0x00000008
.L_26:


//--------------------- .nv.callgraph             --------------------------
	.section	.nv.callgraph,"",@"SHT_CUDA_CALLGRAPH"
	.align	4
	.sectionentsize	8
	.align		4
        /*0000*/ 	.word	0x00000000
	.align		4
        /*0004*/ 	.word	0xffffffff
	.align		4
        /*0008*/ 	.word	index@(_Z10binPackingPfS_fi)
	.align		4
        /*000c*/ 	.word	index@(vprintf)
	.align		4
        /*0010*/ 	.word	0x00000000
	.align		4
        /*0014*/ 	.word	0xfffffffe
	.align		4
        /*0018*/ 	.word	0x00000000
	.align		4
        /*001c*/ 	.word	0xfffffffd
	.align		4
        /*0020*/ 	.word	0x00000000
	.align		4
        /*0024*/ 	.word	0xfffffffc


//--------------------- .nv.constant4             --------------------------
	.section	.nv.constant4,"a",@progbits
	.align	8
	.align		8
.nv.constant4:
        /*0000*/ 	.dword	vprintf
	.align		8
        /*0008*/ 	.dword	$str


//--------------------- .text._Z10binPackingPfS_fi --------------------------
	.section	.text._Z10binPackingPfS_fi,"ax",@progbits
	.align	128
        .global         _Z10binPackingPfS_fi
        .type           _Z10binPackingPfS_fi,@function
        .size           _Z10binPackingPfS_fi,(.L_x_7 - _Z10binPackingPfS_fi)
        .other          _Z10binPackingPfS_fi,@"STO_CUDA_ENTRY STV_DEFAULT"
_Z10binPackingPfS_fi:
.text._Z10binPackingPfS_fi:
[----:B------:R-:W0:Y:S08]  /*0000*/  LDC R1, c[0x0][0x37c] ;  /* 0x0000df00ff017b82 */ /* 0x000e300000000800 */
[----:B------:R-:W1:Y:S01]  /*0010*/  LDC R5, c[0x0][0x394] ;  /* 0x0000e500ff057b82 */ /* 0x000e620000000800 */
[----:B------:R-:W2:Y:S01]  /*0020*/  LDCU UR4, c[0x0][0x2f8] ;  /* 0x00005f00ff0477ac */ /* 0x000ea20008000800 */
[----:B0-----:R-:W-:-:S05]  /*0030*/  VIADD R1, R1, 0xfffffff0 ;  /* 0xfffffff001017836 */ /* 0x001fca0000000000 */
[----:B--2---:R-:W-:Y:S02]  /*0040*/  IADD3 R6, P1, PT, R1, UR4, RZ ;  /* 0x0000000401067c10 */ /* 0x004fe4000ff3e0ff */
[----:B-1----:R-:W-:-:S13]  /*0050*/  ISETP.GE.AND P0, PT, R5, 0x1, PT ;  /* 0x000000010500780c */ /* 0x002fda0003f06270 */
[----:B------:R-:W-:Y:S05]  /*0060*/  @!P0 EXIT ;  /* 0x000000000000894d */ /* 0x000fea0003800000 */
[----:B------:R-:W0:Y:S01]  /*0070*/  LDC.64 R2, c[0x0][0x380] ;  /* 0x0000e000ff027b82 */ /* 0x000e220000000a00 */
[----:B------:R-:W1:Y:S01]  /*0080*/  LDCU UR4, c[0x0][0x2fc] ;  /* 0x00005f80ff0477ac */ /* 0x000e620008000800 */
[----:B------:R-:W-:Y:S01]  /*0090*/  HFMA2 R0, -RZ, RZ, 0, 0 ;  /* 0x00000000ff007431 */ /* 0x000fe200000001ff */
[----:B------:R-:W2:Y:S01]  /*00a0*/  LDCU.64 UR6, c[0x0][0x358] ;  /* 0x00006b00ff0677ac */ /* 0x000ea20008000a00 */
[----:B-1----:R-:W-:Y:S02]  /*00b0*/  IMAD.X R7, RZ, RZ, UR4, P1 ;  /* 0x00000004ff077e24 */ /* 0x002fe400088e06ff */
[----:B0-2---:R-:W-:-:S07]  /*00c0*/  IMAD.WIDE.U32 R2, R5, 0x4, R2 ;  /* 0x0000000405027825 */ /* 0x005fce00078e0002 */
.L_x_4:
[----:B0-----:R-:W0:Y:S01]  /*00d0*/  LDC.64 R4, c[0x0][0x388] ;  /* 0x0000e200ff047b82 */ /* 0x001e220000000a00 */
[----:B-1----:R-:W1:Y:S01]  /*00e0*/  LDCU UR4, c[0x0][0x390] ;  /* 0x00007200ff0477ac */ /* 0x002e620008000800 */
[----:B0-----:R-:W-:-:S05]  /*00f0*/  IMAD.WIDE.U32 R4, R0, 0x4, R4 ;  /* 0x0000000400047825 */ /* 0x001fca00078e0004 */
[----:B------:R-:W1:Y:S02]  /*0100*/  LDG.E R8, desc[UR6][R4.64] ;  /* 0x0000000604087981 */ /* 0x000e64000c1e1900 */
[----:B-1----:R-:W-:-:S13]  /*0110*/  FSETP.GT.AND P0, PT, R8, UR4, PT ;  /* 0x0000000408007c0b */ /* 0x002fda000bf04000 */
[----:B------:R-:W-:Y:S05]  /*0120*/  @P0 BRA `(.L_x_0) ;  /* 0x0000000000840947 */ /* 0x000fea0003800000 */
[----:B------:R-:W0:Y:S02]  /*0130*/  LDC.64 R10, c[0x0][0x380] ;  /* 0x0000e000ff0a7b82 */ /* 0x000e240000000a00 */
[----:B0-----:R-:W2:Y:S02]  /*0140*/  LDG.E R9, desc[UR6][R10.64] ;  /* 0x000000060a097981 */ /* 0x001ea4000c1e1900 */
[----:B--2---:R-:W-:-:S13]  /*0150*/  FSETP.GE.AND P0, PT, R9, R8, PT ;  /* 0x000000080900720b */ /* 0x004fda0003f06000 */
[----:B------:R-:W-:Y:S05]  /*0160*/  @!P0 BRA `(.L_x_1) ;  /* 0x00000000001c8947 */ /* 0x000fea0003800000 */
[----:B------:R-:W-:-:S05]  /*0170*/  FADD R9, -R8, R9 ;  /* 0x0000000908097221 */ /* 0x000fca0000000100 */
[----:B------:R0:W-:Y:S04]  /*0180*/  STG.E desc[UR6][R10.64], R9 ;  /* 0x000000090a007986 */ /* 0x0001e8000c101906 */
[----:B------:R-:W2:Y:S04]  /*0190*/  LDG.E R4, desc[UR6][R4.64] ;  /* 0x0000000604047981 */ /* 0x000ea8000c1e1900 */
[----:B------:R-:W2:Y:S02]  /*01a0*/  LDG.E R13, desc[UR6][R2.64] ;  /* 0x00000006020d7981 */ /* 0x000ea4000c1e1900 */
[----:B--2---:R-:W-:-:S05]  /*01b0*/  FADD R13, R4, R13 ;  /* 0x0000000d040d7221 */ /* 0x004fca0000000000 */
[----:B------:R0:W-:Y:S01]  /*01c0*/  STG.E desc[UR6][R2.64], R13 ;  /* 0x0000000d02007986 */ /* 0x0001e2000c101906 */
[----:B------:R-:W-:Y:S05]  /*01d0*/  BRA `(.L_x_2) ;  /* 0x0000000000447947 */ /* 0x000fea0003800000 */
.L_x_1:
[----:B------:R-:W0:Y:S01]  /*01e0*/  LDC.64 R12, c[0x0][0x380] ;  /* 0x0000e000ff0c7b82 */ /* 0x000e220000000a00 */
[----:B------:R-:W-:-:S07]  /*01f0*/  IMAD.MOV.U32 R9, RZ, RZ, RZ ;  /* 0x000000ffff097224 */ /* 0x000fce00078e00ff */
.L_x_3:
[----:B0-----:R-:W-:-:S05]  /*0200*/  IMAD.WIDE.U32 R10, R9, 0x4, R12 ;  /* 0x00000004090a7825 */ /* 0x001fca00078e000c */
[----:B------:R-:W2:Y:S01]  /*0210*/  LDG.E R15, desc[UR6][R10.64] ;  /* 0x000000060a0f7981 */ /* 0x000ea2000c1e1900 */
[----:B------:R-:W-:Y:S01]  /*0220*/  MOV R14, R9 ;  /* 0x00000009000e7202 */ /* 0x000fe20000000f00 */
[----:B------:R-:W-:Y:S01]  /*0230*/  VIADD R9, R9, 0x1 ;  /* 0x0000000109097836 */ /* 0x000fe20000000000 */
[----:B--2---:R-:W-:-:S13]  /*0240*/  FSETP.GEU.AND P0, PT, R15, R8, PT ;  /* 0x000000080f00720b */ /* 0x004fda0003f0e000 */
[----:B------:R-:W-:Y:S05]  /*0250*/  @!P0 BRA `(.L_x_3) ;  /* 0xfffffffc00e88947 */ /* 0x000fea000383ffff */
[----:B------:R-:W0:Y:S01]  /*0260*/  LDC R9, c[0x0][0x394] ;  /* 0x0000e500ff097b82 */ /* 0x000e220000000800 */
[----:B------:R-:W-:-:S05]  /*0270*/  FADD R15, -R8, R15 ;  /* 0x0000000f080f7221 */ /* 0x000fca0000000100 */
[----:B------:R1:W-:Y:S04]  /*0280*/  STG.E desc[UR6][R10.64], R15 ;  /* 0x0000000f0a007986 */ /* 0x0003e8000c101906 */
[----:B------:R-:W2:Y:S01]  /*0290*/  LDG.E R4, desc[UR6][R4.64] ;  /* 0x0000000604047981 */ /* 0x000ea2000c1e1900 */
[----:B0-----:R-:W-:-:S05]  /*02a0*/  IADD3 R9, PT, PT, R14, R9, RZ ;  /* 0x000000090e097210 */ /* 0x001fca0007ffe0ff */
[----:B------:R-:W-:-:S05]  /*02b0*/  IMAD.WIDE.U32 R8, R9, 0x4, R12 ;  /* 0x0000000409087825 */ /* 0x000fca00078e000c */
[----:B------:R-:W2:Y:S02]  /*02c0*/  LDG.E R13, desc[UR6][R8.64] ;  /* 0x00000006080d7981 */ /* 0x000ea4000c1e1900 */
[----:B--2---:R-:W-:-:S05]  /*02d0*/  FADD R13, R4, R13 ;  /* 0x0000000d040d7221 */ /* 0x004fca0000000000 */
[----:B------:R1:W-:Y:S02]  /*02e0*/  STG.E desc[UR6][R8.64], R13 ;  /* 0x0000000d08007986 */ /* 0x0003e4000c101906 */
.L_x_2:
[----:B------:R-:W2:Y:S01]  /*02f0*/  LDCU UR4, c[0x0][0x394] ;  /* 0x00007280ff0477ac */ /* 0x000ea20008000800 */
[----:B------:R-:W-:-:S05]  /*0300*/  VIADD R0, R0, 0x1 ;  /* 0x0000000100007836 */ /* 0x000fca0000000000 */
[----:B--2---:R-:W-:-:S13]  /*0310*/  ISETP.NE.AND P0, PT, R0, UR4, PT ;  /* 0x0000000400007c0c */ /* 0x004fda000bf05270 */
[----:B------:R-:W-:Y:S05]  /*0320*/  @P0 BRA `(.L_x_4) ;  /* 0xfffffffc00680947 */ /* 0x000fea000383ffff */
[----:B------:R-:W-:Y:S05]  /*0330*/  EXIT ;  /* 0x000000000000794d */ /* 0x000fea0003800000 */
.L_x_0:
[----:B------:R-:W-:Y:S01]  /*0340*/  F2F.F64.F32 R8, R8 ;  /* 0x0000000800087310 */ /* 0x000fe20000201800 */
[----:B------:R-:W-:-:S04]  /*0350*/  MOV R0, 0x0 ;  /* 0x0000000000007802 */ /* 0x000fc80000000f00 */
[----:B------:R0:W1:Y:S03]  /*0360*/  LDC.64 R2, c[0x4][R0] ;  /* 0x0100000000027b82 */ /* 0x0000660000000a00 */
[----:B------:R-:W2:Y:S01]  /*0370*/  F2F.F64.F32 R10, UR4 ;  /* 0x00000004000a7d10 */ /* 0x000ea20008201800 */
[----:B------:R-:W3:Y:S01]  /*0380*/  LDCU.64 UR4, c[0x4][0x8] ;  /* 0x01000100ff0477ac */ /* 0x000ee20008000a00 */
[----:B--2---:R0:W-:Y:S01]  /*0390*/  STL.128 [R1], R8 ;  /* 0x0000000801007387 */ /* 0x0041e20000100c00 */
[----:B---3--:R-:W-:Y:S02]  /*03a0*/  MOV R4, UR4 ;  /* 0x0000000400047c02 */ /* 0x008fe40008000f00 */
[----:B------:R-:W-:-:S07]  /*03b0*/  MOV R5, UR5 ;  /* 0x0000000500057c02 */ /* 0x000fce0008000f00 */
[----:B------:R-:W-:-:S07]  /*03c0*/  LEPC R20, `(.L_x_5) ;  /* 0x000000001014794e */ /* 0x000fce0000000000 */
[----:B01----:R-:W-:Y:S05]  /*03d0*/  CALL.ABS.NOINC R2 ;  /* 0x0000000002007343 */ /* 0x003fea0003c00000 */
.L_x_5:
[----:B------:R-:W-:Y:S05]  /*03e0*/  EXIT ;  /* 0x000000000000794d */ /* 0x000fea0003800000 */
.L_x_6:
[----:B------:R-:W-:-:S00]  /*03f0*/  BRA `(.L_x_6) ;  /* 0xfffffffc00fc7947 */ /* 0x000fc0000383ffff */
[----:B------:R-:W-:-:S00]  /*0400*/  NOP ;  /* 0x0000000000007918 */ /* 0x000fc00000000000 */
[----:B------:R-:W-:-:S00]  /*0410*/  NOP ;  /* 0x0000000000007918 */ /* 0x000fc00000000000 */
[----:B------:R-:W-:-:S00]  /*0420*/  NOP ;  /* 0x0000000000007918 */ /* 0x000fc00000000000 */
[----:B------:R-:W-:-:S00]  /*0430*/  NOP ;  /* 0x0000000000007918 */ /* 0x000fc00000000000 */
[----:B------:R-:W-:-:S00]  /*0440*/  NOP ;  /* 0x0000000000007918 */ /* 0x000fc00000000000 */
[----:B------:R-:W-:-:S00]  /*0450*/  NOP ;  /* 0x0000000000007918 */ /* 0x000fc00000000000 */
[----:B------:R-:W-:-:S00]  /*0460*/  NOP ;  /* 0x0000000000007918 */ /* 0x000fc00000000000 */
[----:B------:R-:W-:-:S00]  /*0470*/  NOP ;  /* 0x0000000000007918 */ /* 0x000fc00000000000 */
.L_x_7:


//--------------------- .nv.global.init           --------------------------
	.section	.nv.global.init,"aw",@progbits
.nv.global.init:
	.type		$str,@object
	.size		$str,(.L_0 - $str)
$str:
        /*0000*/ 	.byte	0x45, 0x6c, 0x65, 0x6d, 0x65, 0x6e, 0x74, 0x20, 0x25, 0x66, 0x20, 0x6a, 0x65, 0x20, 0x76, 0x65
        /*0010*/ 	.byte	0x63, 0x69, 0x20, 0x6f, 0x64, 0x20, 0x6b, 0x61, 0x70, 0x61, 0x63, 0x69, 0x74, 0x65, 0x74, 0x61
        /*0020*/ 	.byte	0x20, 0x73, 0x70, 0x72, 0x65, 0x6d, 0x6e, 0x69, 0x6b, 0x61, 0x20, 0x6b, 0x6f, 0x6a, 0x69, 0x20
        /*0030*/ 	.byte	0x6a, 0x65, 0x20, 0x25, 0x66, 0x2e, 0x20, 0x50, 0x52, 0x45, 0x4b, 0x49, 0x44, 0x21, 0x0a, 0x00
.L_0:


//--------------------- .nv.shared.reserved.0     --------------------------
	.section	.nv.shared.reserved.0,"aw",@nobits
	.weak		__nv_reservedSMEM_offset_0_alias
	.size		__nv_reservedSMEM_offset_0_alias, 0, 64
	.other		__nv_reservedSMEM_offset_0_alias,@"STO_CUDA_RESERVED_SHARED STV_DEFAULT"
__nv_reservedSMEM_offset_0_alias:
	.zero		0
	.zero		64


//--------------------- .nv.constant0._Z10binPackingPfS_fi --------------------------
	.section	.nv.constant0._Z10binPackingPfS_fi,"a",@progbits
	.sectionflags	@""
	.align	4
.nv.constant0._Z10binPackingPfS_fi:
	.zero		920


//--------------------- SYMBOLS --------------------------

	.type		.nv.reservedSmem.offset0,@object
	.size		.nv.reservedSmem.offset0,0x4
	.type		vprintf,@function
